//
// Generated by NVIDIA NVVM Compiler
//
// Compiler Build ID: CL-36424714
// Cuda compilation tools, release 13.0, V13.0.88
// Based on NVVM 20.0.0
//

.version 9.0
.target sm_100
.address_size 64

	// .globl	_Z17sumMatrixOnGPUMixPfS_S_ii

.visible .entry _Z17sumMatrixOnGPUMixPfS_S_ii(
	.param .u64 .ptr .align 1 _Z17sumMatrixOnGPUMixPfS_S_ii_param_0,
	.param .u64 .ptr .align 1 _Z17sumMatrixOnGPUMixPfS_S_ii_param_1,
	.param .u64 .ptr .align 1 _Z17sumMatrixOnGPUMixPfS_S_ii_param_2,
	.param .u32 _Z17sumMatrixOnGPUMixPfS_S_ii_param_3,
	.param .u32 _Z17sumMatrixOnGPUMixPfS_S_ii_param_4
)
{
	.reg .pred 	%p<4>;
	.reg .b32 	%r<9>;
	.reg .b32 	%f<4>;
	.reg .b64 	%rd<11>;

	ld.param.u64 	%rd1, [_Z17sumMatrixOnGPUMixPfS_S_ii_param_0];
	ld.param.u64 	%rd2, [_Z17sumMatrixOnGPUMixPfS_S_ii_param_1];
	ld.param.u64 	%rd3, [_Z17sumMatrixOnGPUMixPfS_S_ii_param_2];
	ld.param.u32 	%r2, [_Z17sumMatrixOnGPUMixPfS_S_ii_param_3];
	ld.param.u32 	%r3, [_Z17sumMatrixOnGPUMixPfS_S_ii_param_4];
	mov.u32 	%r4, %tid.x;
	mov.u32 	%r5, %ctaid.x;
	mov.u32 	%r6, %ntid.x;
	mad.lo.s32 	%r7, %r5, %r6, %r4;
	mov.u32 	%r8, %ctaid.y;
	mad.lo.s32 	%r1, %r2, %r8, %r7;
	setp.ge.s32 	%p1, %r7, %r2;
	setp.ge.s32 	%p2, %r8, %r3;
	or.pred  	%p3, %p1, %p2;
	@%p3 bra 	$L__BB0_2;
	cvta.to.global.u64 	%rd4, %rd1;
	cvta.to.global.u64 	%rd5, %rd2;
	cvta.to.global.u64 	%rd6, %rd3;
	mul.wide.u32 	%rd7, %r1, 4;
	add.s64 	%rd8, %rd4, %rd7;
	ld.global.f32 	%f1, [%rd8];
	add.s64 	%rd9, %rd5, %rd7;
	ld.global.f32 	%f2, [%rd9];
	add.f32 	%f3, %f1, %f2;
	add.s64 	%rd10, %rd6, %rd7;
	st.global.f32 	[%rd10], %f3;
$L__BB0_2:
	ret;

}


// ===== COMPILED SASS (sm_100) =====

	.target	sm_100

	.elftype	@"ET_EXEC"


//--------------------- .note.nv.tkinfo           --------------------------
	.section	.note.nv.tkinfo,"",@"SHT_NOTE"
	.sectionflags	@"SHF_NOTE_NV_TKINFO"
	.tkinfo
        /*0018*/ 	.word	0x00000002
        /*0030*/ 	.string	""
        /*0030*/ 	.string	"ptxas"
        /*0030*/ 	.string	"Cuda compilation tools, release 13.0, V13.0.88"
        /*0030*/ 	.string	"Build cuda_13.0.r13.0/compiler.36424714_0"
        /*0030*/ 	.string	"-arch sm_100 -m 64 "



//--------------------- .note.nv.cuinfo           --------------------------
	.section	.note.nv.cuinfo,"",@"SHT_NOTE"
	.sectionflags	@"SHF_NOTE_NV_CUINFO"
        /*0018*/ 	.short	0x0002
        /*001a*/ 	.short	0x0064
        /*001c*/ 	.short	0x0082
	.zero		2


//--------------------- .nv.info                  --------------------------
	.section	.nv.info,"",@"SHT_CUDA_INFO"
	.align	4


	//----- nvinfo : EIATTR_REGCOUNT
	.align		4
        /*0000*/ 	.byte	0x04, 0x2f
        /*0002*/ 	.short	(.L_1 - .L_0)
	.align		4
.L_0:
        /*0004*/ 	.word	index@(_Z17sumMatrixOnGPUMixPfS_S_ii)
        /*0008*/ 	.word	0x0000000c


	//----- nvinfo : EIATTR_FRAME_SIZE
	.align		4
.L_1:
        /*000c*/ 	.byte	0x04, 0x11
        /*000e*/ 	.short	(.L_3 - .L_2)
	.align		4
.L_2:
        /*0010*/ 	.word	index@(_Z17sumMatrixOnGPUMixPfS_S_ii)
        /*0014*/ 	.word	0x00000000


	//----- nvinfo : EIATTR_MIN_STACK_SIZE
	.align		4
.L_3:
        /*0018*/ 	.byte	0x04, 0x12
        /*001a*/ 	.short	(.L_5 - .L_4)
	.align		4
.L_4:
        /*001c*/ 	.word	index@(_Z17sumMatrixOnGPUMixPfS_S_ii)
        /*0020*/ 	.word	0x00000000
.L_5:


//--------------------- .nv.compat                --------------------------
	.section	.nv.compat,"",@"SHT_CUDA_COMPAT_INFO"
	.align	4
        /*0000*/ 	.byte	0x02, 0x09, 0x00, 0x00, 0x02, 0x02, 0x01, 0x00, 0x02, 0x05, 0x05, 0x00, 0x03, 0x07, 0x01, 0x01
        /*0010*/ 	.byte	0x02, 0x03, 0x00, 0x00, 0x02, 0x06, 0x01, 0x00, 0x04, 0x0b, 0x08, 0x00, 0x09, 0x00, 0x00, 0x00
        /*0020*/ 	.byte	0x00, 0x00, 0x00, 0x00


//--------------------- .nv.info._Z17sumMatrixOnGPUMixPfS_S_ii --------------------------
	.section	.nv.info._Z17sumMatrixOnGPUMixPfS_S_ii,"",@"SHT_CUDA_INFO"
	.sectionflags	@""
	.align	4


	//----- nvinfo : EIATTR_CUDA_API_VERSION
	.align		4
        /*0000*/ 	.byte	0x04, 0x37
        /*0002*/ 	.short	(.L_7 - .L_6)
.L_6:
        /*0004*/ 	.word	0x00000082


	//----- nvinfo : EIATTR_KPARAM_INFO
	.align		4
.L_7:
        /*0008*/ 	.byte	0x04, 0x17
        /*000a*/ 	.short	(.L_9 - .L_8)
.L_8:
        /*000c*/ 	.word	0x00000000
        /*0010*/ 	.short	0x0004
        /*0012*/ 	.short	0x001c
        /*0014*/ 	.byte	0x00, 0xf0, 0x11, 0x00


	//----- nvinfo : EIATTR_KPARAM_INFO
	.align		4
.L_9:
        /*0018*/ 	.byte	0x04, 0x17
        /*001a*/ 	.short	(.L_11 - .L_10)
.L_10:
        /*001c*/ 	.word	0x00000000
        /*0020*/ 	.short	0x0003
        /*0022*/ 	.short	0x0018
        /*0024*/ 	.byte	0x00, 0xf0, 0x11, 0x00


	//----- nvinfo : EIATTR_KPARAM_INFO
	.align		4
.L_11:
        /*0028*/ 	.byte	0x04, 0x17
        /*002a*/ 	.short	(.L_13 - .L_12)
.L_12:
        /*002c*/ 	.word	0x00000000
        /*0030*/ 	.short	0x0002
        /*0032*/ 	.short	0x0010
        /*0034*/ 	.byte	0x00, 0xf5, 0x21, 0x00


	//----- nvinfo : EIATTR_KPARAM_INFO
	.align		4
.L_13:
        /*0038*/ 	.byte	0x04, 0x17
        /*003a*/ 	.short	(.L_15 - .L_14)
.L_14:
        /*003c*/ 	.word	0x00000000
        /*0040*/ 	.short	0x0001
        /*0042*/ 	.short	0x0008
        /*0044*/ 	.byte	0x00, 0xf5, 0x21, 0x00


	//----- nvinfo : EIATTR_KPARAM_INFO
	.align		4
.L_15:
        /*0048*/ 	.byte	0x04, 0x17
        /*004a*/ 	.short	(.L_17 - .L_16)
.L_16:
        /*004c*/ 	.word	0x00000000
        /*0050*/ 	.short	0x0000
        /*0052*/ 	.short	0x0000
        /*0054*/ 	.byte	0x00, 0xf5, 0x21, 0x00


	//----- nvinfo : EIATTR_SPARSE_MMA_MASK
	.align		4
.L_17:
        /*0058*/ 	.byte	0x03, 0x50
        /*005a*/ 	.short	0x0000


	//----- nvinfo : EIATTR_MAXREG_COUNT
	.align		4
        /*005c*/ 	.byte	0x03, 0x1b
        /*005e*/ 	.short	0x00ff


	//----- nvinfo : EIATTR_MERCURY_ISA_VERSION
	.align		4
        /*0060*/ 	.byte	0x03, 0x5f
        /*0062*/ 	.short	0x0101


	//----- nvinfo : EIATTR_VRC_CTA_INIT_COUNT
	.align		4
        /*0064*/ 	.byte	0x02, 0x4a
	.zero		1
	.zero		1


	//----- nvinfo : EIATTR_EXIT_INSTR_OFFSETS
	.align		4
        /*0068*/ 	.byte	0x04, 0x1c
        /*006a*/ 	.short	(.L_19 - .L_18)


	//   ....[0]....
.L_18:
        /*006c*/ 	.word	0x000000a0


	//   ....[1]....
        /*0070*/ 	.word	0x00000160


	//----- nvinfo : EIATTR_CBANK_PARAM_SIZE
	.align		4
.L_19:
        /*0074*/ 	.byte	0x03, 0x19
        /*0076*/ 	.short	0x0020


	//----- nvinfo : EIATTR_PARAM_CBANK
	.align		4
        /*0078*/ 	.byte	0x04, 0x0a
        /*007a*/ 	.short	(.L_21 - .L_20)
	.align		4
.L_20:
        /*007c*/ 	.word	index@(.nv.constant0._Z17sumMatrixOnGPUMixPfS_S_ii)
        /*0080*/ 	.short	0x0380
        /*0082*/ 	.short	0x0020


	//----- nvinfo : EIATTR_SW_WAR
	.align		4
.L_21:
        /*0084*/ 	.byte	0x04, 0x36
        /*0086*/ 	.short	(.L_23 - .L_22)
.L_22:
        /*0088*/ 	.word	0x00000008
.L_23:


//--------------------- .nv.callgraph             --------------------------
	.section	.nv.callgraph,"",@"SHT_CUDA_CALLGRAPH"
	.align	4
	.sectionentsize	8
	.align		4
        /*0000*/ 	.word	0x00000000
	.align		4
        /*0004*/ 	.word	0xffffffff
	.align		4
        /*0008*/ 	.word	0x00000000
	.align		4
        /*000c*/ 	.word	0xfffffffe
	.align		4
        /*0010*/ 	.word	0x00000000
	.align		4
        /*0014*/ 	.word	0xfffffffd
	.align		4
        /*0018*/ 	.word	0x00000000
	.align		4
        /*001c*/ 	.word	0xfffffffc


//--------------------- .text._Z17sumMatrixOnGPUMixPfS_S_ii --------------------------
	.section	.text._Z17sumMatrixOnGPUMixPfS_S_ii,"ax",@progbits
	.align	128
        .global         _Z17sumMatrixOnGPUMixPfS_S_ii
        .type           _Z17sumMatrixOnGPUMixPfS_S_ii,@function
        .size           _Z17sumMatrixOnGPUMixPfS_S_ii,(.L_x_1 - _Z17sumMatrixOnGPUMixPfS_S_ii)
        .other          _Z17sumMatrixOnGPUMixPfS_S_ii,@"STO_CUDA_ENTRY STV_DEFAULT"
_Z17sumMatrixOnGPUMixPfS_S_ii:
.text._Z17sumMatrixOnGPUMixPfS_S_ii:
[----:B------:R-:W-:Y:S01]  /*0000*/  LDC R1, c[0x0][0x37c] ;  /* 0x0000df00ff017b82 */ /* 0x000fe20000000800 */
[----:B------:R-:W0:Y:S07]  /*0010*/  S2R R3, SR_TID.X ;  /* 0x0000000000037919 */ /* 0x000e2e0000002100 */
[----:B------:R-:W0:Y:S08]  /*0020*/  S2UR UR4, SR_CTAID.X ;  /* 0x00000000000479c3 */ /* 0x000e300000002500 */
[----:B------:R-:W0:Y:S08]  /*0030*/  LDC R0, c[0x0][0x360] ;  /* 0x0000d800ff007b82 */ /* 0x000e300000000800 */
[----:B------:R-:W1:Y:S08]  /*0040*/  S2UR UR5, SR_CTAID.Y ;  /* 0x00000000000579c3 */ /* 0x000e700000002600 */
[----:B------:R-:W1:Y:S01]  /*0050*/  LDC.64 R4, c[0x0][0x398] ;  /* 0x0000e600ff047b82 */ /* 0x000e620000000a00 */
[----:B0-----:R-:W-:Y:S01]  /*0060*/  IMAD R3, R0, UR4, R3 ;  /* 0x0000000400037c24 */ /* 0x001fe2000f8e0203 */
[----:B-1----:R-:W-:-:S03]  /*0070*/  ISETP.LE.AND P0, PT, R5, UR5, PT ;  /* 0x0000000505007c0c */ /* 0x002fc6000bf03270 */
[----:B------:R-:W-:Y:S01]  /*0080*/  IMAD R9, R4, UR5, R3 ;  /* 0x0000000504097c24 */ /* 0x000fe2000f8e0203 */
[----:B------:R-:W-:-:S13]  /*0090*/  ISETP.GE.OR P0, PT, R3, R4, P0 ;  /* 0x000000040300720c */ /* 0x000fda0000706670 */
[----:B------:R-:W-:Y:S05]  /*00a0*/  @P0 EXIT ;  /* 0x000000000000094d */ /* 0x000fea0003800000 */
[----:B------:R-:W0:Y:S01]  /*00b0*/  LDC.64 R2, c[0x0][0x380] ;  /* 0x0000e000ff027b82 */ /* 0x000e220000000a00 */
[----:B------:R-:W1:Y:S07]  /*00c0*/  LDCU.64 UR4, c[0x0][0x358] ;  /* 0x00006b00ff0477ac */ /* 0x000e6e0008000a00 */
[----:B------:R-:W2:Y:S08]  /*00d0*/  LDC.64 R4, c[0x0][0x388] ;  /* 0x0000e200ff047b82 */ /* 0x000eb00000000a00 */
[----:B------:R-:W3:Y:S01]  /*00e0*/  LDC.64 R6, c[0x0][0x390] ;  /* 0x0000e400ff067b82 */ /* 0x000ee20000000a00 */
[----:B0-----:R-:W-:-:S06]  /*00f0*/  IMAD.WIDE.U32 R2, R9, 0x4, R2 ;  /* 0x0000000409027825 */ /* 0x001fcc00078e0002 */
[----:B-1----:R-:W4:Y:S01]  /*0100*/  LDG.E R2, desc[UR4][R2.64] ;  /* 0x0000000402027981 */ /* 0x002f22000c1e1900 */
[----:B--2---:R-:W-:-:S06]  /*0110*/  IMAD.WIDE.U32 R4, R9, 0x4, R4 ;  /* 0x0000000409047825 */ /* 0x004fcc00078e0004 */
[----:B------:R-:W4:Y:S01]  /*0120*/  LDG.E R5, desc[UR4][R4.64] ;  /* 0x0000000404057981 */ /* 0x000f22000c1e1900 */
[----:B---3--:R-:W-:-:S04]  /*0130*/  IMAD.WIDE.U32 R6, R9, 0x4, R6 ;  /* 0x0000000409067825 */ /* 0x008fc800078e0006 */
[----:B----4-:R-:W-:-:S05]  /*0140*/  FADD R9, R2, R5 ;  /* 0x0000000502097221 */ /* 0x010fca0000000000 */
[----:B------:R-:W-:Y:S01]  /*0150*/  STG.E desc[UR4][R6.64], R9 ;  /* 0x0000000906007986 */ /* 0x000fe2000c101904 */
[----:B------:R-:W-:Y:S05]  /*0160*/  EXIT ;  /* 0x000000000000794d */ /* 0x000fea0003800000 */
.L_x_0:
[----:B------:R-:W-:-:S00]  /*0170*/  BRA `(.L_x_0) ;  /* 0xfffffffc00fc7947 */ /* 0x000fc0000383ffff */
[----:B------:R-:W-:-:S00]  /*0180*/  NOP ;  /* 0x0000000000007918 */ /* 0x000fc00000000000 */
[----:B------:R-:W-:-:S00]  /*0190*/  NOP ;  /* 0x0000000000007918 */ /* 0x000fc00000000000 */
[----:B------:R-:W-:-:S00]  /*01a0*/  NOP ;  /* 0x0000000000007918 */ /* 0x000fc00000000000 */
[----:B------:R-:W-:-:S00]  /*01b0*/  NOP ;  /* 0x0000000000007918 */ /* 0x000fc00000000000 */
[----:B------:R-:W-:-:S00]  /*01c0*/  NOP ;  /* 0x0000000000007918 */ /* 0x000fc00000000000 */
[----:B------:R-:W-:-:S00]  /*01d0*/  NOP ;  /* 0x0000000000007918 */ /* 0x000fc00000000000 */
[----:B------:R-:W-:-:S00]  /*01e0*/  NOP ;  /* 0x0000000000007918 */ /* 0x000fc00000000000 */
[----:B------:R-:W-:-:S00]  /*01f0*/  NOP ;  /* 0x0000000000007918 */ /* 0x000fc00000000000 */
.L_x_1:


//--------------------- .nv.shared.reserved.0     --------------------------
	.section	.nv.shared.reserved.0,"aw",@nobits
	.weak		__nv_reservedSMEM_offset_0_alias
	.size		__nv_reservedSMEM_offset_0_alias, 0, 64
	.other		__nv_reservedSMEM_offset_0_alias,@"STO_CUDA_RESERVED_SHARED STV_DEFAULT"
__nv_reservedSMEM_offset_0_alias:
	.zero		0
	.zero		64


//--------------------- .nv.constant0._Z17sumMatrixOnGPUMixPfS_S_ii --------------------------
	.section	.nv.constant0._Z17sumMatrixOnGPUMixPfS_S_ii,"a",@progbits
	.sectionflags	@""
	.align	4
.nv.constant0._Z17sumMatrixOnGPUMixPfS_S_ii:
	.zero		928


//--------------------- SYMBOLS --------------------------

	.type		.nv.reservedSmem.offset0,@object
	.size		.nv.reservedSmem.offset0,0x4
